//
// Generated by NVIDIA NVVM Compiler
//
// Compiler Build ID: CL-36424714
// Cuda compilation tools, release 13.0, V13.0.88
// Based on NVVM 20.0.0
//

.version 9.0
.target sm_100
.address_size 64

	// .globl	_Z8Return64PyS_PKy

.visible .entry _Z8Return64PyS_PKy(
	.param .u64 .ptr .align 1 _Z8Return64PyS_PKy_param_0,
	.param .u64 .ptr .align 1 _Z8Return64PyS_PKy_param_1,
	.param .u64 .ptr .align 1 _Z8Return64PyS_PKy_param_2
)
{
	.reg .b32 	%r<2>;
	.reg .b64 	%rd<12>;

	ld.param.u64 	%rd1, [_Z8Return64PyS_PKy_param_0];
	ld.param.u64 	%rd2, [_Z8Return64PyS_PKy_param_1];
	ld.param.u64 	%rd3, [_Z8Return64PyS_PKy_param_2];
	cvta.to.global.u64 	%rd4, %rd2;
	cvta.to.global.u64 	%rd5, %rd1;
	cvta.to.global.u64 	%rd6, %rd3;
	mov.u32 	%r1, %tid.x;
	mul.wide.u32 	%rd7, %r1, 8;
	add.s64 	%rd8, %rd5, %rd7;
	ld.global.u64 	%rd9, [%rd6];
	atom.global.add.u64 	%rd10, [%rd8], %rd9;
	add.s64 	%rd11, %rd4, %rd7;
	st.global.u64 	[%rd11], %rd10;
	ret;

}


// ===== COMPILED SASS (sm_100) =====

	.target	sm_100

	.elftype	@"ET_EXEC"


//--------------------- .note.nv.tkinfo           --------------------------
	.section	.note.nv.tkinfo,"",@"SHT_NOTE"
	.sectionflags	@"SHF_NOTE_NV_TKINFO"
	.tkinfo
        /*0018*/ 	.word	0x00000002
        /*0030*/ 	.string	""
        /*0030*/ 	.string	"ptxas"
        /*0030*/ 	.string	"Cuda compilation tools, release 13.0, V13.0.88"
        /*0030*/ 	.string	"Build cuda_13.0.r13.0/compiler.36424714_0"
        /*0030*/ 	.string	"-arch sm_100 -m 64 "



//--------------------- .note.nv.cuinfo           --------------------------
	.section	.note.nv.cuinfo,"",@"SHT_NOTE"
	.sectionflags	@"SHF_NOTE_NV_CUINFO"
        /*0018*/ 	.short	0x0002
        /*001a*/ 	.short	0x0064
        /*001c*/ 	.short	0x0082
	.zero		2


//--------------------- .nv.info                  --------------------------
	.section	.nv.info,"",@"SHT_CUDA_INFO"
	.align	4


	//----- nvinfo : EIATTR_REGCOUNT
	.align		4
        /*0000*/ 	.byte	0x04, 0x2f
        /*0002*/ 	.short	(.L_1 - .L_0)
	.align		4
.L_0:
        /*0004*/ 	.word	index@(_Z8Return64PyS_PKy)
        /*0008*/ 	.word	0x0000000c


	//----- nvinfo : EIATTR_FRAME_SIZE
	.align		4
.L_1:
        /*000c*/ 	.byte	0x04, 0x11
        /*000e*/ 	.short	(.L_3 - .L_2)
	.align		4
.L_2:
        /*0010*/ 	.word	index@(_Z8Return64PyS_PKy)
        /*0014*/ 	.word	0x00000000


	//----- nvinfo : EIATTR_MIN_STACK_SIZE
	.align		4
.L_3:
        /*0018*/ 	.byte	0x04, 0x12
        /*001a*/ 	.short	(.L_5 - .L_4)
	.align		4
.L_4:
        /*001c*/ 	.word	index@(_Z8Return64PyS_PKy)
        /*0020*/ 	.word	0x00000000
.L_5:


//--------------------- .nv.compat                --------------------------
	.section	.nv.compat,"",@"SHT_CUDA_COMPAT_INFO"
	.align	4
        /*0000*/ 	.byte	0x02, 0x09, 0x00, 0x00, 0x02, 0x02, 0x01, 0x00, 0x02, 0x05, 0x05, 0x00, 0x03, 0x07, 0x01, 0x01
        /*0010*/ 	.byte	0x02, 0x03, 0x00, 0x00, 0x02, 0x06, 0x01, 0x00, 0x04, 0x0b, 0x08, 0x00, 0x09, 0x00, 0x00, 0x00
        /*0020*/ 	.byte	0x00, 0x00, 0x00, 0x00


//--------------------- .nv.info._Z8Return64PyS_PKy --------------------------
	.section	.nv.info._Z8Return64PyS_PKy,"",@"SHT_CUDA_INFO"
	.sectionflags	@""
	.align	4


	//----- nvinfo : EIATTR_CUDA_API_VERSION
	.align		4
        /*0000*/ 	.byte	0x04, 0x37
        /*0002*/ 	.short	(.L_7 - .L_6)
.L_6:
        /*0004*/ 	.word	0x00000082


	//----- nvinfo : EIATTR_KPARAM_INFO
	.align		4
.L_7:
        /*0008*/ 	.byte	0x04, 0x17
        /*000a*/ 	.short	(.L_9 - .L_8)
.L_8:
        /*000c*/ 	.word	0x00000000
        /*0010*/ 	.short	0x0002
        /*0012*/ 	.short	0x0010
        /*0014*/ 	.byte	0x00, 0xf5, 0x21, 0x00


	//----- nvinfo : EIATTR_KPARAM_INFO
	.align		4
.L_9:
        /*0018*/ 	.byte	0x04, 0x17
        /*001a*/ 	.short	(.L_11 - .L_10)
.L_10:
        /*001c*/ 	.word	0x00000000
        /*0020*/ 	.short	0x0001
        /*0022*/ 	.short	0x0008
        /*0024*/ 	.byte	0x00, 0xf5, 0x21, 0x00


	//----- nvinfo : EIATTR_KPARAM_INFO
	.align		4
.L_11:
        /*0028*/ 	.byte	0x04, 0x17
        /*002a*/ 	.short	(.L_13 - .L_12)
.L_12:
        /*002c*/ 	.word	0x00000000
        /*0030*/ 	.short	0x0000
        /*0032*/ 	.short	0x0000
        /*0034*/ 	.byte	0x00, 0xf5, 0x21, 0x00


	//----- nvinfo : EIATTR_SPARSE_MMA_MASK
	.align		4
.L_13:
        /*0038*/ 	.byte	0x03, 0x50
        /*003a*/ 	.short	0x0000


	//----- nvinfo : EIATTR_MAXREG_COUNT
	.align		4
        /*003c*/ 	.byte	0x03, 0x1b
        /*003e*/ 	.short	0x00ff


	//----- nvinfo : EIATTR_MERCURY_ISA_VERSION
	.align		4
        /*0040*/ 	.byte	0x03, 0x5f
        /*0042*/ 	.short	0x0101


	//----- nvinfo : EIATTR_VRC_CTA_INIT_COUNT
	.align		4
        /*0044*/ 	.byte	0x02, 0x4a
	.zero		1
	.zero		1


	//----- nvinfo : EIATTR_EXIT_INSTR_OFFSETS
	.align		4
        /*0048*/ 	.byte	0x04, 0x1c
        /*004a*/ 	.short	(.L_15 - .L_14)


	//   ....[0]....
.L_14:
        /*004c*/ 	.word	0x000000b0


	//----- nvinfo : EIATTR_CBANK_PARAM_SIZE
	.align		4
.L_15:
        /*0050*/ 	.byte	0x03, 0x19
        /*0052*/ 	.short	0x0018


	//----- nvinfo : EIATTR_PARAM_CBANK
	.align		4
        /*0054*/ 	.byte	0x04, 0x0a
        /*0056*/ 	.short	(.L_17 - .L_16)
	.align		4
.L_16:
        /*0058*/ 	.word	index@(.nv.constant0._Z8Return64PyS_PKy)
        /*005c*/ 	.short	0x0380
        /*005e*/ 	.short	0x0018


	//----- nvinfo : EIATTR_SW_WAR
	.align		4
.L_17:
        /*0060*/ 	.byte	0x04, 0x36
        /*0062*/ 	.short	(.L_19 - .L_18)
.L_18:
        /*0064*/ 	.word	0x00000008
.L_19:


//--------------------- .nv.callgraph             --------------------------
	.section	.nv.callgraph,"",@"SHT_CUDA_CALLGRAPH"
	.align	4
	.sectionentsize	8
	.align		4
        /*0000*/ 	.word	0x00000000
	.align		4
        /*0004*/ 	.word	0xffffffff
	.align		4
        /*0008*/ 	.word	0x00000000
	.align		4
        /*000c*/ 	.word	0xfffffffe
	.align		4
        /*0010*/ 	.word	0x00000000
	.align		4
        /*0014*/ 	.word	0xfffffffd
	.align		4
        /*0018*/ 	.word	0x00000000
	.align		4
        /*001c*/ 	.word	0xfffffffc


//--------------------- .text._Z8Return64PyS_PKy  --------------------------
	.section	.text._Z8Return64PyS_PKy,"ax",@progbits
	.align	128
        .global         _Z8Return64PyS_PKy
        .type           _Z8Return64PyS_PKy,@function
        .size           _Z8Return64PyS_PKy,(.L_x_1 - _Z8Return64PyS_PKy)
        .other          _Z8Return64PyS_PKy,@"STO_CUDA_ENTRY STV_DEFAULT"
_Z8Return64PyS_PKy:
.text._Z8Return64PyS_PKy:
[----:B------:R-:W-:Y:S08]  /*0000*/  LDC R1, c[0x0][0x37c] ;  /* 0x0000df00ff017b82 */ /* 0x000ff00000000800 */
[----:B------:R-:W0:Y:S01]  /*0010*/  LDC.64 R4, c[0x0][0x390] ;  /* 0x0000e400ff047b82 */ /* 0x000e220000000a00 */
[----:B------:R-:W0:Y:S01]  /*0020*/  LDCU.64 UR4, c[0x0][0x358] ;  /* 0x00006b00ff0477ac */ /* 0x000e220008000a00 */
[----:B------:R-:W1:Y:S06]  /*0030*/  S2R R9, SR_TID.X ;  /* 0x0000000000097919 */ /* 0x000e6c0000002100 */
[----:B------:R-:W1:Y:S08]  /*0040*/  LDC.64 R2, c[0x0][0x380] ;  /* 0x0000e000ff027b82 */ /* 0x000e700000000a00 */
[----:B------:R-:W2:Y:S01]  /*0050*/  LDC.64 R6, c[0x0][0x388] ;  /* 0x0000e200ff067b82 */ /* 0x000ea20000000a00 */
[----:B0-----:R-:W3:Y:S01]  /*0060*/  LDG.E.64 R4, desc[UR4][R4.64] ;  /* 0x0000000404047981 */ /* 0x001ee2000c1e1b00 */
[----:B-1----:R-:W-:-:S06]  /*0070*/  IMAD.WIDE.U32 R2, R9, 0x8, R2 ;  /* 0x0000000809027825 */ /* 0x002fcc00078e0002 */
[----:B---3--:R-:W3:Y:S01]  /*0080*/  ATOMG.E.ADD.64.STRONG.GPU PT, R2, desc[UR4][R2.64], R4 ;  /* 0x80000004020279a8 */ /* 0x008ee200081ef504 */
[----:B--2---:R-:W-:-:S05]  /*0090*/  IMAD.WIDE.U32 R6, R9, 0x8, R6 ;  /* 0x0000000809067825 */ /* 0x004fca00078e0006 */
[----:B---3--:R-:W-:Y:S01]  /*00a0*/  STG.E.64 desc[UR4][R6.64], R2 ;  /* 0x0000000206007986 */ /* 0x008fe2000c101b04 */
[----:B------:R-:W-:Y:S05]  /*00b0*/  EXIT ;  /* 0x000000000000794d */ /* 0x000fea0003800000 */
.L_x_0:
[----:B------:R-:W-:-:S00]  /*00c0*/  BRA `(.L_x_0) ;  /* 0xfffffffc00fc7947 */ /* 0x000fc0000383ffff */
[----:B------:R-:W-:-:S00]  /*00d0*/  NOP ;  /* 0x0000000000007918 */ /* 0x000fc00000000000 */
        /* <DEDUP_REMOVED lines=10> */
.L_x_1:


//--------------------- .nv.shared.reserved.0     --------------------------
	.section	.nv.shared.reserved.0,"aw",@nobits
	.weak		__nv_reservedSMEM_offset_0_alias
	.size		__nv_reservedSMEM_offset_0_alias, 0, 64
	.other		__nv_reservedSMEM_offset_0_alias,@"STO_CUDA_RESERVED_SHARED STV_DEFAULT"
__nv_reservedSMEM_offset_0_alias:
	.zero		0
	.zero		64


//--------------------- .nv.constant0._Z8Return64PyS_PKy --------------------------
	.section	.nv.constant0._Z8Return64PyS_PKy,"a",@progbits
	.sectionflags	@""
	.align	4
.nv.constant0._Z8Return64PyS_PKy:
	.zero		920


//--------------------- SYMBOLS --------------------------

	.type		.nv.reservedSmem.offset0,@object
	.size		.nv.reservedSmem.offset0,0x4
